//
// Generated by NVIDIA NVVM Compiler
//
// Compiler Build ID: CL-36424714
// Cuda compilation tools, release 13.0, V13.0.88
// Based on NVVM 20.0.0
//

.version 9.0
.target sm_100
.address_size 64

	// .globl	_Z9initArrayPfiii

.visible .entry _Z9initArrayPfiii(
	.param .u64 .ptr .align 1 _Z9initArrayPfiii_param_0,
	.param .u32 _Z9initArrayPfiii_param_1,
	.param .u32 _Z9initArrayPfiii_param_2,
	.param .u32 _Z9initArrayPfiii_param_3
)
{
	.reg .pred 	%p<6>;
	.reg .b32 	%r<23>;
	.reg .b32 	%f<2>;
	.reg .b64 	%rd<5>;

	ld.param.u64 	%rd1, [_Z9initArrayPfiii_param_0];
	ld.param.u32 	%r5, [_Z9initArrayPfiii_param_1];
	ld.param.u32 	%r6, [_Z9initArrayPfiii_param_2];
	ld.param.u32 	%r8, [_Z9initArrayPfiii_param_3];
	mov.u32 	%r9, %ctaid.x;
	mov.u32 	%r10, %ntid.x;
	mov.u32 	%r11, %tid.x;
	mad.lo.s32 	%r1, %r9, %r10, %r11;
	mov.u32 	%r12, %ctaid.y;
	mov.u32 	%r13, %ntid.y;
	mov.u32 	%r14, %tid.y;
	mad.lo.s32 	%r15, %r12, %r13, %r14;
	mov.u32 	%r16, %ctaid.z;
	mov.u32 	%r17, %ntid.z;
	mov.u32 	%r18, %tid.z;
	mad.lo.s32 	%r3, %r16, %r17, %r18;
	mad.lo.s32 	%r19, %r6, %r1, %r15;
	mul.lo.s32 	%r4, %r19, %r8;
	setp.ge.s32 	%p1, %r1, %r5;
	setp.ge.s32 	%p2, %r15, %r6;
	or.pred  	%p3, %p1, %p2;
	setp.ge.s32 	%p4, %r3, %r8;
	or.pred  	%p5, %p3, %p4;
	@%p5 bra 	$L__BB0_2;
	cvta.to.global.u64 	%rd2, %rd1;
	add.s32 	%r20, %r1, %r15;
	add.s32 	%r21, %r20, %r3;
	cvt.rn.f32.s32 	%f1, %r21;
	add.s32 	%r22, %r4, %r3;
	mul.wide.s32 	%rd3, %r22, 4;
	add.s64 	%rd4, %rd2, %rd3;
	st.global.f32 	[%rd4], %f1;
$L__BB0_2:
	ret;

}
	// .globl	_Z12processArrayPfiii
.visible .entry _Z12processArrayPfiii(
	.param .u64 .ptr .align 1 _Z12processArrayPfiii_param_0,
	.param .u32 _Z12processArrayPfiii_param_1,
	.param .u32 _Z12processArrayPfiii_param_2,
	.param .u32 _Z12processArrayPfiii_param_3
)
{
	.reg .pred 	%p<6>;
	.reg .b32 	%r<20>;
	.reg .b32 	%f<3>;
	.reg .b64 	%rd<5>;

	ld.param.u64 	%rd1, [_Z12processArrayPfiii_param_0];
	ld.param.u32 	%r2, [_Z12processArrayPfiii_param_1];
	ld.param.u32 	%r3, [_Z12processArrayPfiii_param_2];
	ld.param.u32 	%r5, [_Z12processArrayPfiii_param_3];
	mov.u32 	%r6, %ctaid.x;
	mov.u32 	%r7, %ntid.x;
	mov.u32 	%r8, %tid.x;
	mad.lo.s32 	%r9, %r6, %r7, %r8;
	mov.u32 	%r10, %ctaid.y;
	mov.u32 	%r11, %ntid.y;
	mov.u32 	%r12, %tid.y;
	mad.lo.s32 	%r13, %r10, %r11, %r12;
	mov.u32 	%r15, %ctaid.z;
	mov.u32 	%r16, %ntid.z;
	mov.u32 	%r17, %tid.z;
	mad.lo.s32 	%r18, %r15, %r16, %r17;
	mad.lo.s32 	%r19, %r3, %r9, %r13;
	mad.lo.s32 	%r1, %r19, %r5, %r18;
	setp.ge.s32 	%p1, %r9, %r2;
	setp.ge.s32 	%p2, %r13, %r3;
	or.pred  	%p3, %p1, %p2;
	setp.ge.s32 	%p4, %r18, %r5;
	or.pred  	%p5, %p3, %p4;
	@%p5 bra 	$L__BB1_2;
	cvta.to.global.u64 	%rd2, %rd1;
	mul.wide.s32 	%rd3, %r1, 4;
	add.s64 	%rd4, %rd2, %rd3;
	ld.global.f32 	%f1, [%rd4];
	add.f32 	%f2, %f1, 0f3F800000;
	st.global.f32 	[%rd4], %f2;
$L__BB1_2:
	ret;

}


// ===== COMPILED SASS (sm_100) =====

	.target	sm_100

	.elftype	@"ET_EXEC"


//--------------------- .note.nv.tkinfo           --------------------------
	.section	.note.nv.tkinfo,"",@"SHT_NOTE"
	.sectionflags	@"SHF_NOTE_NV_TKINFO"
	.tkinfo
        /*0018*/ 	.word	0x00000002
        /*0030*/ 	.string	""
        /*0030*/ 	.string	"ptxas"
        /*0030*/ 	.string	"Cuda compilation tools, release 13.0, V13.0.88"
        /*0030*/ 	.string	"Build cuda_13.0.r13.0/compiler.36424714_0"
        /*0030*/ 	.string	"-arch sm_100 -m 64 "



//--------------------- .note.nv.cuinfo           --------------------------
	.section	.note.nv.cuinfo,"",@"SHT_NOTE"
	.sectionflags	@"SHF_NOTE_NV_CUINFO"
        /*0018*/ 	.short	0x0002
        /*001a*/ 	.short	0x0064
        /*001c*/ 	.short	0x0082
	.zero		2


//--------------------- .nv.info                  --------------------------
	.section	.nv.info,"",@"SHT_CUDA_INFO"
	.align	4


	//----- nvinfo : EIATTR_REGCOUNT
	.align		4
        /*0000*/ 	.byte	0x04, 0x2f
        /*0002*/ 	.short	(.L_1 - .L_0)
	.align		4
.L_0:
        /*0004*/ 	.word	index@(_Z9initArrayPfiii)
        /*0008*/ 	.word	0x0000000a


	//----- nvinfo : EIATTR_FRAME_SIZE
	.align		4
.L_1:
        /*000c*/ 	.byte	0x04, 0x11
        /*000e*/ 	.short	(.L_3 - .L_2)
	.align		4
.L_2:
        /*0010*/ 	.word	index@(_Z9initArrayPfiii)
        /*0014*/ 	.word	0x00000000


	//----- nvinfo : EIATTR_REGCOUNT
	.align		4
.L_3:
        /*0018*/ 	.byte	0x04, 0x2f
        /*001a*/ 	.short	(.L_5 - .L_4)
	.align		4
.L_4:
        /*001c*/ 	.word	index@(_Z12processArrayPfiii)
        /*0020*/ 	.word	0x0000000a


	//----- nvinfo : EIATTR_FRAME_SIZE
	.align		4
.L_5:
        /*0024*/ 	.byte	0x04, 0x11
        /*0026*/ 	.short	(.L_7 - .L_6)
	.align		4
.L_6:
        /*0028*/ 	.word	index@(_Z12processArrayPfiii)
        /*002c*/ 	.word	0x00000000


	//----- nvinfo : EIATTR_MIN_STACK_SIZE
	.align		4
.L_7:
        /*0030*/ 	.byte	0x04, 0x12
        /*0032*/ 	.short	(.L_9 - .L_8)
	.align		4
.L_8:
        /*0034*/ 	.word	index@(_Z12processArrayPfiii)
        /*0038*/ 	.word	0x00000000


	//----- nvinfo : EIATTR_MIN_STACK_SIZE
	.align		4
.L_9:
        /*003c*/ 	.byte	0x04, 0x12
        /*003e*/ 	.short	(.L_11 - .L_10)
	.align		4
.L_10:
        /*0040*/ 	.word	index@(_Z9initArrayPfiii)
        /*0044*/ 	.word	0x00000000
.L_11:


//--------------------- .nv.compat                --------------------------
	.section	.nv.compat,"",@"SHT_CUDA_COMPAT_INFO"
	.align	4
        /*0000*/ 	.byte	0x02, 0x09, 0x00, 0x00, 0x02, 0x02, 0x01, 0x00, 0x02, 0x05, 0x05, 0x00, 0x03, 0x07, 0x01, 0x01
        /*0010*/ 	.byte	0x02, 0x03, 0x00, 0x00, 0x02, 0x06, 0x01, 0x00, 0x04, 0x0b, 0x08, 0x00, 0x09, 0x00, 0x00, 0x00
        /*0020*/ 	.byte	0x00, 0x00, 0x00, 0x00


//--------------------- .nv.info._Z12processArrayPfiii --------------------------
	.section	.nv.info._Z12processArrayPfiii,"",@"SHT_CUDA_INFO"
	.sectionflags	@""
	.align	4


	//----- nvinfo : EIATTR_CUDA_API_VERSION
	.align		4
        /*0000*/ 	.byte	0x04, 0x37
        /*0002*/ 	.short	(.L_13 - .L_12)
.L_12:
        /*0004*/ 	.word	0x00000082


	//----- nvinfo : EIATTR_KPARAM_INFO
	.align		4
.L_13:
        /*0008*/ 	.byte	0x04, 0x17
        /*000a*/ 	.short	(.L_15 - .L_14)
.L_14:
        /*000c*/ 	.word	0x00000000
        /*0010*/ 	.short	0x0003
        /*0012*/ 	.short	0x0010
        /*0014*/ 	.byte	0x00, 0xf0, 0x11, 0x00


	//----- nvinfo : EIATTR_KPARAM_INFO
	.align		4
.L_15:
        /*0018*/ 	.byte	0x04, 0x17
        /*001a*/ 	.short	(.L_17 - .L_16)
.L_16:
        /*001c*/ 	.word	0x00000000
        /*0020*/ 	.short	0x0002
        /*0022*/ 	.short	0x000c
        /*0024*/ 	.byte	0x00, 0xf0, 0x11, 0x00


	//----- nvinfo : EIATTR_KPARAM_INFO
	.align		4
.L_17:
        /*0028*/ 	.byte	0x04, 0x17
        /*002a*/ 	.short	(.L_19 - .L_18)
.L_18:
        /*002c*/ 	.word	0x00000000
        /*0030*/ 	.short	0x0001
        /*0032*/ 	.short	0x0008
        /*0034*/ 	.byte	0x00, 0xf0, 0x11, 0x00


	//----- nvinfo : EIATTR_KPARAM_INFO
	.align		4
.L_19:
        /*0038*/ 	.byte	0x04, 0x17
        /*003a*/ 	.short	(.L_21 - .L_20)
.L_20:
        /*003c*/ 	.word	0x00000000
        /*0040*/ 	.short	0x0000
        /*0042*/ 	.short	0x0000
        /*0044*/ 	.byte	0x00, 0xf5, 0x21, 0x00


	//----- nvinfo : EIATTR_SPARSE_MMA_MASK
	.align		4
.L_21:
        /*0048*/ 	.byte	0x03, 0x50
        /*004a*/ 	.short	0x0000


	//----- nvinfo : EIATTR_MAXREG_COUNT
	.align		4
        /*004c*/ 	.byte	0x03, 0x1b
        /*004e*/ 	.short	0x00ff


	//----- nvinfo : EIATTR_MERCURY_ISA_VERSION
	.align		4
        /*0050*/ 	.byte	0x03, 0x5f
        /*0052*/ 	.short	0x0101


	//----- nvinfo : EIATTR_VRC_CTA_INIT_COUNT
	.align		4
        /*0054*/ 	.byte	0x02, 0x4a
	.zero		1
	.zero		1


	//----- nvinfo : EIATTR_EXIT_INSTR_OFFSETS
	.align		4
        /*0058*/ 	.byte	0x04, 0x1c
        /*005a*/ 	.short	(.L_23 - .L_22)


	//   ....[0]....
.L_22:
        /*005c*/ 	.word	0x00000140


	//   ....[1]....
        /*0060*/ 	.word	0x000001b0


	//----- nvinfo : EIATTR_CBANK_PARAM_SIZE
	.align		4
.L_23:
        /*0064*/ 	.byte	0x03, 0x19
        /*0066*/ 	.short	0x0014


	//----- nvinfo : EIATTR_PARAM_CBANK
	.align		4
        /*0068*/ 	.byte	0x04, 0x0a
        /*006a*/ 	.short	(.L_25 - .L_24)
	.align		4
.L_24:
        /*006c*/ 	.word	index@(.nv.constant0._Z12processArrayPfiii)
        /*0070*/ 	.short	0x0380
        /*0072*/ 	.short	0x0014


	//----- nvinfo : EIATTR_SW_WAR
	.align		4
.L_25:
        /*0074*/ 	.byte	0x04, 0x36
        /*0076*/ 	.short	(.L_27 - .L_26)
.L_26:
        /*0078*/ 	.word	0x00000008
.L_27:


//--------------------- .nv.info._Z9initArrayPfiii --------------------------
	.section	.nv.info._Z9initArrayPfiii,"",@"SHT_CUDA_INFO"
	.sectionflags	@""
	.align	4


	//----- nvinfo : EIATTR_CUDA_API_VERSION
	.align		4
        /*0000*/ 	.byte	0x04, 0x37
        /*0002*/ 	.short	(.L_29 - .L_28)
.L_28:
        /*0004*/ 	.word	0x00000082


	//----- nvinfo : EIATTR_KPARAM_INFO
	.align		4
.L_29:
        /*0008*/ 	.byte	0x04, 0x17
        /*000a*/ 	.short	(.L_31 - .L_30)
.L_30:
        /*000c*/ 	.word	0x00000000
        /*0010*/ 	.short	0x0003
        /*0012*/ 	.short	0x0010
        /*0014*/ 	.byte	0x00, 0xf0, 0x11, 0x00


	//----- nvinfo : EIATTR_KPARAM_INFO
	.align		4
.L_31:
        /*0018*/ 	.byte	0x04, 0x17
        /*001a*/ 	.short	(.L_33 - .L_32)
.L_32:
        /*001c*/ 	.word	0x00000000
        /*0020*/ 	.short	0x0002
        /*0022*/ 	.short	0x000c
        /*0024*/ 	.byte	0x00, 0xf0, 0x11, 0x00


	//----- nvinfo : EIATTR_KPARAM_INFO
	.align		4
.L_33:
        /*0028*/ 	.byte	0x04, 0x17
        /*002a*/ 	.short	(.L_35 - .L_34)
.L_34:
        /*002c*/ 	.word	0x00000000
        /*0030*/ 	.short	0x0001
        /*0032*/ 	.short	0x0008
        /*0034*/ 	.byte	0x00, 0xf0, 0x11, 0x00


	//----- nvinfo : EIATTR_KPARAM_INFO
	.align		4
.L_35:
        /*0038*/ 	.byte	0x04, 0x17
        /*003a*/ 	.short	(.L_37 - .L_36)
.L_36:
        /*003c*/ 	.word	0x00000000
        /*0040*/ 	.short	0x0000
        /*0042*/ 	.short	0x0000
        /*0044*/ 	.byte	0x00, 0xf5, 0x21, 0x00


	//----- nvinfo : EIATTR_SPARSE_MMA_MASK
	.align		4
.L_37:
        /*0048*/ 	.byte	0x03, 0x50
        /*004a*/ 	.short	0x0000


	//----- nvinfo : EIATTR_MAXREG_COUNT
	.align		4
        /*004c*/ 	.byte	0x03, 0x1b
        /*004e*/ 	.short	0x00ff


	//----- nvinfo : EIATTR_MERCURY_ISA_VERSION
	.align		4
        /*0050*/ 	.byte	0x03, 0x5f
        /*0052*/ 	.short	0x0101


	//----- nvinfo : EIATTR_VRC_CTA_INIT_COUNT
	.align		4
        /*0054*/ 	.byte	0x02, 0x4a
	.zero		1
	.zero		1


	//----- nvinfo : EIATTR_EXIT_INSTR_OFFSETS
	.align		4
        /*0058*/ 	.byte	0x04, 0x1c
        /*005a*/ 	.short	(.L_39 - .L_38)


	//   ....[0]....
.L_38:
        /*005c*/ 	.word	0x00000120


	//   ....[1]....
        /*0060*/ 	.word	0x000001b0


	//----- nvinfo : EIATTR_CBANK_PARAM_SIZE
	.align		4
.L_39:
        /*0064*/ 	.byte	0x03, 0x19
        /*0066*/ 	.short	0x0014


	//----- nvinfo : EIATTR_PARAM_CBANK
	.align		4
        /*0068*/ 	.byte	0x04, 0x0a
        /*006a*/ 	.short	(.L_41 - .L_40)
	.align		4
.L_40:
        /*006c*/ 	.word	index@(.nv.constant0._Z9initArrayPfiii)
        /*0070*/ 	.short	0x0380
        /*0072*/ 	.short	0x0014


	//----- nvinfo : EIATTR_SW_WAR
	.align		4
.L_41:
        /*0074*/ 	.byte	0x04, 0x36
        /*0076*/ 	.short	(.L_43 - .L_42)
.L_42:
        /*0078*/ 	.word	0x00000008
.L_43:


//--------------------- .nv.callgraph             --------------------------
	.section	.nv.callgraph,"",@"SHT_CUDA_CALLGRAPH"
	.align	4
	.sectionentsize	8
	.align		4
        /*0000*/ 	.word	0x00000000
	.align		4
        /*0004*/ 	.word	0xffffffff
	.align		4
        /*0008*/ 	.word	0x00000000
	.align		4
        /*000c*/ 	.word	0xfffffffe
	.align		4
        /*0010*/ 	.word	0x00000000
	.align		4
        /*0014*/ 	.word	0xfffffffd
	.align		4
        /*0018*/ 	.word	0x00000000
	.align		4
        /*001c*/ 	.word	0xfffffffc


//--------------------- .text._Z12processArrayPfiii --------------------------
	.section	.text._Z12processArrayPfiii,"ax",@progbits
	.align	128
        .global         _Z12processArrayPfiii
        .type           _Z12processArrayPfiii,@function
        .size           _Z12processArrayPfiii,(.L_x_2 - _Z12processArrayPfiii)
        .other          _Z12processArrayPfiii,@"STO_CUDA_ENTRY STV_DEFAULT"
_Z12processArrayPfiii:
.text._Z12processArrayPfiii:
[----:B------:R-:W-:Y:S01]  /*0000*/  LDC R1, c[0x0][0x37c] ;  /* 0x0000df00ff017b82 */ /* 0x000fe20000000800 */
[----:B------:R-:W0:Y:S07]  /*0010*/  S2R R2, SR_TID.Y ;  /* 0x0000000000027919 */ /* 0x000e2e0000002200 */
[----:B------:R-:W1:Y:S01]  /*0020*/  LDC R0, c[0x0][0x360] ;  /* 0x0000d800ff007b82 */ /* 0x000e620000000800 */
[----:B------:R-:W2:Y:S01]  /*0030*/  LDCU.64 UR8, c[0x0][0x388] ;  /* 0x00007100ff0877ac */ /* 0x000ea20008000a00 */
[----:B------:R-:W1:Y:S01]  /*0040*/  S2R R5, SR_TID.X ;  /* 0x0000000000057919 */ /* 0x000e620000002100 */
[----:B------:R-:W3:Y:S01]  /*0050*/  LDCU UR7, c[0x0][0x390] ;  /* 0x00007200ff0777ac */ /* 0x000ee20008000800 */
[----:B------:R-:W4:Y:S04]  /*0060*/  S2R R7, SR_TID.Z ;  /* 0x0000000000077919 */ /* 0x000f280000002300 */
[----:B------:R-:W0:Y:S08]  /*0070*/  S2UR UR5, SR_CTAID.Y ;  /* 0x00000000000579c3 */ /* 0x000e300000002600 */
[----:B------:R-:W0:Y:S08]  /*0080*/  LDC R3, c[0x0][0x364] ;  /* 0x0000d900ff037b82 */ /* 0x000e300000000800 */
[----:B------:R-:W1:Y:S08]  /*0090*/  S2UR UR4, SR_CTAID.X ;  /* 0x00000000000479c3 */ /* 0x000e700000002500 */
[----:B------:R-:W4:Y:S08]  /*00a0*/  S2UR UR6, SR_CTAID.Z ;  /* 0x00000000000679c3 */ /* 0x000f300000002700 */
[----:B------:R-:W4:Y:S01]  /*00b0*/  LDC R4, c[0x0][0x368] ;  /* 0x0000da00ff047b82 */ /* 0x000f220000000800 */
[----:B0-----:R-:W-:-:S05]  /*00c0*/  IMAD R3, R3, UR5, R2 ;  /* 0x0000000503037c24 */ /* 0x001fca000f8e0202 */
[----:B--2---:R-:W-:Y:S01]  /*00d0*/  ISETP.GE.AND P0, PT, R3, UR9, PT ;  /* 0x0000000903007c0c */ /* 0x004fe2000bf06270 */
[----:B-1----:R-:W-:-:S04]  /*00e0*/  IMAD R0, R0, UR4, R5 ;  /* 0x0000000400007c24 */ /* 0x002fc8000f8e0205 */
[C---:B------:R-:W-:Y:S01]  /*00f0*/  IMAD R3, R0.reuse, UR9, R3 ;  /* 0x0000000900037c24 */ /* 0x040fe2000f8e0203 */
[----:B------:R-:W-:Y:S01]  /*0100*/  ISETP.GE.OR P0, PT, R0, UR8, P0 ;  /* 0x0000000800007c0c */ /* 0x000fe20008706670 */
[----:B----4-:R-:W-:-:S04]  /*0110*/  IMAD R2, R4, UR6, R7 ;  /* 0x0000000604027c24 */ /* 0x010fc8000f8e0207 */
[----:B---3--:R-:W-:Y:S01]  /*0120*/  IMAD R5, R3, UR7, R2 ;  /* 0x0000000703057c24 */ /* 0x008fe2000f8e0202 */
[----:B------:R-:W-:-:S13]  /*0130*/  ISETP.GE.OR P0, PT, R2, UR7, P0 ;  /* 0x0000000702007c0c */ /* 0x000fda0008706670 */
[----:B------:R-:W-:Y:S05]  /*0140*/  @P0 EXIT ;  /* 0x000000000000094d */ /* 0x000fea0003800000 */
[----:B------:R-:W0:Y:S01]  /*0150*/  LDC.64 R2, c[0x0][0x380] ;  /* 0x0000e000ff027b82 */ /* 0x000e220000000a00 */
[----:B------:R-:W1:Y:S01]  /*0160*/  LDCU.64 UR4, c[0x0][0x358] ;  /* 0x00006b00ff0477ac */ /* 0x000e620008000a00 */
[----:B0-----:R-:W-:-:S05]  /*0170*/  IMAD.WIDE R2, R5, 0x4, R2 ;  /* 0x0000000405027825 */ /* 0x001fca00078e0202 */
[----:B-1----:R-:W2:Y:S02]  /*0180*/  LDG.E R0, desc[UR4][R2.64] ;  /* 0x0000000402007981 */ /* 0x002ea4000c1e1900 */
[----:B--2---:R-:W-:-:S05]  /*0190*/  FADD R5, R0, 1 ;  /* 0x3f80000000057421 */ /* 0x004fca0000000000 */
[----:B------:R-:W-:Y:S01]  /*01a0*/  STG.E desc[UR4][R2.64], R5 ;  /* 0x0000000502007986 */ /* 0x000fe2000c101904 */
[----:B------:R-:W-:Y:S05]  /*01b0*/  EXIT ;  /* 0x000000000000794d */ /* 0x000fea0003800000 */
.L_x_0:
[----:B------:R-:W-:-:S00]  /*01c0*/  BRA `(.L_x_0) ;  /* 0xfffffffc00fc7947 */ /* 0x000fc0000383ffff */
[----:B------:R-:W-:-:S00]  /*01d0*/  NOP ;  /* 0x0000000000007918 */ /* 0x000fc00000000000 */
        /* <DEDUP_REMOVED lines=10> */
.L_x_2:


//--------------------- .text._Z9initArrayPfiii   --------------------------
	.section	.text._Z9initArrayPfiii,"ax",@progbits
	.align	128
        .global         _Z9initArrayPfiii
        .type           _Z9initArrayPfiii,@function
        .size           _Z9initArrayPfiii,(.L_x_3 - _Z9initArrayPfiii)
        .other          _Z9initArrayPfiii,@"STO_CUDA_ENTRY STV_DEFAULT"
_Z9initArrayPfiii:
.text._Z9initArrayPfiii:
        /* <DEDUP_REMOVED lines=14> */
[----:B-1----:R-:W-:-:S05]  /*00e0*/  IMAD R0, R0, UR4, R3 ;  /* 0x0000000400007c24 */ /* 0x002fca000f8e0203 */
[----:B------:R-:W-:Y:S01]  /*00f0*/  ISETP.GE.OR P0, PT, R0, UR8, P0 ;  /* 0x0000000800007c0c */ /* 0x000fe20008706670 */
[----:B----4-:R-:W-:-:S05]  /*0100*/  IMAD R4, R4, UR6, R7 ;  /* 0x0000000604047c24 */ /* 0x010fca000f8e0207 */
[----:B---3--:R-:W-:-:S13]  /*0110*/  ISETP.GE.OR P0, PT, R4, UR7, P0 ;  /* 0x0000000704007c0c */ /* 0x008fda0008706670 */
[----:B------:R-:W-:Y:S05]  /*0120*/  @P0 EXIT ;  /* 0x000000000000094d */ /* 0x000fea0003800000 */
[----:B------:R-:W0:Y:S01]  /*0130*/  LDC.64 R2, c[0x0][0x380] ;  /* 0x0000e000ff027b82 */ /* 0x000e220000000a00 */
[----:B------:R-:W1:Y:S01]  /*0140*/  LDCU.64 UR4, c[0x0][0x358] ;  /* 0x00006b00ff0477ac */ /* 0x000e620008000a00 */
[--C-:B------:R-:W-:Y:S01]  /*0150*/  IMAD R7, R0, UR9, R5.reuse ;  /* 0x0000000900077c24 */ /* 0x100fe2000f8e0205 */
[----:B------:R-:W-:-:S03]  /*0160*/  IADD3 R0, PT, PT, R4, R0, R5 ;  /* 0x0000000004007210 */ /* 0x000fc60007ffe005 */
[----:B------:R-:W-:Y:S01]  /*0170*/  IMAD R7, R7, UR7, R4 ;  /* 0x0000000707077c24 */ /* 0x000fe2000f8e0204 */
[----:B------:R-:W-:-:S03]  /*0180*/  I2FP.F32.S32 R5, R0 ;  /* 0x0000000000057245 */ /* 0x000fc60000201400 */
[----:B0-----:R-:W-:-:S05]  /*0190*/  IMAD.WIDE R2, R7, 0x4, R2 ;  /* 0x0000000407027825 */ /* 0x001fca00078e0202 */
[----:B-1----:R-:W-:Y:S01]  /*01a0*/  STG.E desc[UR4][R2.64], R5 ;  /* 0x0000000502007986 */ /* 0x002fe2000c101904 */
[----:B------:R-:W-:Y:S05]  /*01b0*/  EXIT ;  /* 0x000000000000794d */ /* 0x000fea0003800000 */
.L_x_1:
        /* <DEDUP_REMOVED lines=12> */
.L_x_3:


//--------------------- .nv.shared.reserved.0     --------------------------
	.section	.nv.shared.reserved.0,"aw",@nobits
	.weak		__nv_reservedSMEM_offset_0_alias
	.size		__nv_reservedSMEM_offset_0_alias, 0, 64
	.other		__nv_reservedSMEM_offset_0_alias,@"STO_CUDA_RESERVED_SHARED STV_DEFAULT"
__nv_reservedSMEM_offset_0_alias:
	.zero		0
	.zero		64


//--------------------- .nv.constant0._Z12processArrayPfiii --------------------------
	.section	.nv.constant0._Z12processArrayPfiii,"a",@progbits
	.sectionflags	@""
	.align	4
.nv.constant0._Z12processArrayPfiii:
	.zero		916


//--------------------- .nv.constant0._Z9initArrayPfiii --------------------------
	.section	.nv.constant0._Z9initArrayPfiii,"a",@progbits
	.sectionflags	@""
	.align	4
.nv.constant0._Z9initArrayPfiii:
	.zero		916


//--------------------- SYMBOLS --------------------------

	.type		.nv.reservedSmem.offset0,@object
	.size		.nv.reservedSmem.offset0,0x4
